//
// Generated by NVIDIA NVVM Compiler
//
// Compiler Build ID: CL-36424714
// Cuda compilation tools, release 13.0, V13.0.88
// Based on NVVM 20.0.0
//

.version 9.0
.target sm_100
.address_size 64

	// .globl	_Z11GPUDistancePKhS0_PyS1_i

.visible .entry _Z11GPUDistancePKhS0_PyS1_i(
	.param .u64 .ptr .align 1 _Z11GPUDistancePKhS0_PyS1_i_param_0,
	.param .u64 .ptr .align 1 _Z11GPUDistancePKhS0_PyS1_i_param_1,
	.param .u64 .ptr .align 1 _Z11GPUDistancePKhS0_PyS1_i_param_2,
	.param .u64 .ptr .align 1 _Z11GPUDistancePKhS0_PyS1_i_param_3,
	.param .u32 _Z11GPUDistancePKhS0_PyS1_i_param_4
)
{
	.reg .pred 	%p<6>;
	.reg .b32 	%r<10>;
	.reg .b64 	%rd<31>;

	ld.param.u64 	%rd4, [_Z11GPUDistancePKhS0_PyS1_i_param_0];
	ld.param.u64 	%rd5, [_Z11GPUDistancePKhS0_PyS1_i_param_1];
	ld.param.u64 	%rd6, [_Z11GPUDistancePKhS0_PyS1_i_param_2];
	ld.param.u64 	%rd7, [_Z11GPUDistancePKhS0_PyS1_i_param_3];
	ld.param.u32 	%r7, [_Z11GPUDistancePKhS0_PyS1_i_param_4];
	mov.u32 	%r9, %ntid.x;
	mov.u32 	%r2, %ctaid.x;
	mul.lo.s32 	%r8, %r9, %r2;
	mov.u32 	%r3, %tid.x;
	add.s32 	%r4, %r8, %r3;
	cvt.u64.u32 	%rd1, %r8;
	setp.ge.s32 	%p1, %r4, %r7;
	@%p1 bra 	$L__BB0_8;
	cvta.to.global.u64 	%rd8, %rd7;
	shl.b64 	%rd9, %rd1, 3;
	add.s64 	%rd2, %rd8, %rd9;
	cvta.to.global.u64 	%rd10, %rd4;
	cvta.to.global.u64 	%rd11, %rd5;
	cvt.s64.s32 	%rd12, %r4;
	add.s64 	%rd13, %rd10, %rd12;
	ld.global.u8 	%rd14, [%rd13];
	add.s64 	%rd15, %rd11, %rd12;
	ld.global.u8 	%rd16, [%rd15];
	sub.s64 	%rd17, %rd14, %rd16;
	mul.lo.s64 	%rd18, %rd17, %rd17;
	mul.wide.s32 	%rd19, %r4, 8;
	add.s64 	%rd20, %rd8, %rd19;
	st.global.u64 	[%rd20], %rd18;
	setp.lt.u32 	%p2, %r9, 2;
	@%p2 bra 	$L__BB0_6;
	mul.wide.u32 	%rd21, %r3, 8;
	add.s64 	%rd3, %rd2, %rd21;
$L__BB0_3:
	shr.u32 	%r6, %r9, 1;
	bar.sync 	0;
	setp.ge.u32 	%p3, %r3, %r6;
	@%p3 bra 	$L__BB0_5;
	mul.wide.u32 	%rd22, %r6, 8;
	add.s64 	%rd23, %rd3, %rd22;
	ld.global.u64 	%rd24, [%rd23];
	ld.global.u64 	%rd25, [%rd3];
	add.s64 	%rd26, %rd25, %rd24;
	st.global.u64 	[%rd3], %rd26;
$L__BB0_5:
	setp.gt.u32 	%p4, %r9, 3;
	mov.u32 	%r9, %r6;
	@%p4 bra 	$L__BB0_3;
$L__BB0_6:
	bar.sync 	0;
	setp.ne.s32 	%p5, %r3, 0;
	@%p5 bra 	$L__BB0_8;
	ld.global.u64 	%rd27, [%rd2];
	cvta.to.global.u64 	%rd28, %rd6;
	mul.wide.u32 	%rd29, %r2, 8;
	add.s64 	%rd30, %rd28, %rd29;
	st.global.u64 	[%rd30], %rd27;
$L__BB0_8:
	ret;

}


// ===== COMPILED SASS (sm_100) =====

	.target	sm_100

	.elftype	@"ET_EXEC"


//--------------------- .note.nv.tkinfo           --------------------------
	.section	.note.nv.tkinfo,"",@"SHT_NOTE"
	.sectionflags	@"SHF_NOTE_NV_TKINFO"
	.tkinfo
        /*0018*/ 	.word	0x00000002
        /*0030*/ 	.string	""
        /*0030*/ 	.string	"ptxas"
        /*0030*/ 	.string	"Cuda compilation tools, release 13.0, V13.0.88"
        /*0030*/ 	.string	"Build cuda_13.0.r13.0/compiler.36424714_0"
        /*0030*/ 	.string	"-arch sm_100 -m 64 "



//--------------------- .note.nv.cuinfo           --------------------------
	.section	.note.nv.cuinfo,"",@"SHT_NOTE"
	.sectionflags	@"SHF_NOTE_NV_CUINFO"
        /*0018*/ 	.short	0x0002
        /*001a*/ 	.short	0x0064
        /*001c*/ 	.short	0x0082
	.zero		2


//--------------------- .nv.info                  --------------------------
	.section	.nv.info,"",@"SHT_CUDA_INFO"
	.align	4


	//----- nvinfo : EIATTR_REGCOUNT
	.align		4
        /*0000*/ 	.byte	0x04, 0x2f
        /*0002*/ 	.short	(.L_1 - .L_0)
	.align		4
.L_0:
        /*0004*/ 	.word	index@(_Z11GPUDistancePKhS0_PyS1_i)
        /*0008*/ 	.word	0x00000016


	//----- nvinfo : EIATTR_FRAME_SIZE
	.align		4
.L_1:
        /*000c*/ 	.byte	0x04, 0x11
        /*000e*/ 	.short	(.L_3 - .L_2)
	.align		4
.L_2:
        /*0010*/ 	.word	index@(_Z11GPUDistancePKhS0_PyS1_i)
        /*0014*/ 	.word	0x00000000


	//----- nvinfo : EIATTR_MIN_STACK_SIZE
	.align		4
.L_3:
        /*0018*/ 	.byte	0x04, 0x12
        /*001a*/ 	.short	(.L_5 - .L_4)
	.align		4
.L_4:
        /*001c*/ 	.word	index@(_Z11GPUDistancePKhS0_PyS1_i)
        /*0020*/ 	.word	0x00000000
.L_5:


//--------------------- .nv.compat                --------------------------
	.section	.nv.compat,"",@"SHT_CUDA_COMPAT_INFO"
	.align	4
        /*0000*/ 	.byte	0x02, 0x09, 0x00, 0x00, 0x02, 0x02, 0x01, 0x00, 0x02, 0x05, 0x05, 0x00, 0x03, 0x07, 0x01, 0x01
        /*0010*/ 	.byte	0x02, 0x03, 0x00, 0x00, 0x02, 0x06, 0x01, 0x00, 0x04, 0x0b, 0x08, 0x00, 0x09, 0x00, 0x00, 0x00
        /*0020*/ 	.byte	0x00, 0x00, 0x00, 0x00


//--------------------- .nv.info._Z11GPUDistancePKhS0_PyS1_i --------------------------
	.section	.nv.info._Z11GPUDistancePKhS0_PyS1_i,"",@"SHT_CUDA_INFO"
	.sectionflags	@""
	.align	4


	//----- nvinfo : EIATTR_CUDA_API_VERSION
	.align		4
        /*0000*/ 	.byte	0x04, 0x37
        /*0002*/ 	.short	(.L_7 - .L_6)
.L_6:
        /*0004*/ 	.word	0x00000082


	//----- nvinfo : EIATTR_KPARAM_INFO
	.align		4
.L_7:
        /*0008*/ 	.byte	0x04, 0x17
        /*000a*/ 	.short	(.L_9 - .L_8)
.L_8:
        /*000c*/ 	.word	0x00000000
        /*0010*/ 	.short	0x0004
        /*0012*/ 	.short	0x0020
        /*0014*/ 	.byte	0x00, 0xf0, 0x11, 0x00


	//----- nvinfo : EIATTR_KPARAM_INFO
	.align		4
.L_9:
        /*0018*/ 	.byte	0x04, 0x17
        /*001a*/ 	.short	(.L_11 - .L_10)
.L_10:
        /*001c*/ 	.word	0x00000000
        /*0020*/ 	.short	0x0003
        /*0022*/ 	.short	0x0018
        /*0024*/ 	.byte	0x00, 0xf5, 0x21, 0x00


	//----- nvinfo : EIATTR_KPARAM_INFO
	.align		4
.L_11:
        /*0028*/ 	.byte	0x04, 0x17
        /*002a*/ 	.short	(.L_13 - .L_12)
.L_12:
        /*002c*/ 	.word	0x00000000
        /*0030*/ 	.short	0x0002
        /*0032*/ 	.short	0x0010
        /*0034*/ 	.byte	0x00, 0xf5, 0x21, 0x00


	//----- nvinfo : EIATTR_KPARAM_INFO
	.align		4
.L_13:
        /*0038*/ 	.byte	0x04, 0x17
        /*003a*/ 	.short	(.L_15 - .L_14)
.L_14:
        /*003c*/ 	.word	0x00000000
        /*0040*/ 	.short	0x0001
        /*0042*/ 	.short	0x0008
        /*0044*/ 	.byte	0x00, 0xf5, 0x21, 0x00


	//----- nvinfo : EIATTR_KPARAM_INFO
	.align		4
.L_15:
        /*0048*/ 	.byte	0x04, 0x17
        /*004a*/ 	.short	(.L_17 - .L_16)
.L_16:
        /*004c*/ 	.word	0x00000000
        /*0050*/ 	.short	0x0000
        /*0052*/ 	.short	0x0000
        /*0054*/ 	.byte	0x00, 0xf5, 0x21, 0x00


	//----- nvinfo : EIATTR_SPARSE_MMA_MASK
	.align		4
.L_17:
        /*0058*/ 	.byte	0x03, 0x50
        /*005a*/ 	.short	0x0000


	//----- nvinfo : EIATTR_MAXREG_COUNT
	.align		4
        /*005c*/ 	.byte	0x03, 0x1b
        /*005e*/ 	.short	0x00ff


	//----- nvinfo : EIATTR_NUM_BARRIERS
	.align		4
        /*0060*/ 	.byte	0x02, 0x4c
        /*0062*/ 	.byte	0x01
	.zero		1


	//----- nvinfo : EIATTR_MERCURY_ISA_VERSION
	.align		4
        /*0064*/ 	.byte	0x03, 0x5f
        /*0066*/ 	.short	0x0101


	//----- nvinfo : EIATTR_VRC_CTA_INIT_COUNT
	.align		4
        /*0068*/ 	.byte	0x02, 0x4a
	.zero		1
	.zero		1


	//----- nvinfo : EIATTR_EXIT_INSTR_OFFSETS
	.align		4
        /*006c*/ 	.byte	0x04, 0x1c
        /*006e*/ 	.short	(.L_19 - .L_18)


	//   ....[0]....
.L_18:
        /*0070*/ 	.word	0x00000090


	//   ....[1]....
        /*0074*/ 	.word	0x00000330


	//   ....[2]....
        /*0078*/ 	.word	0x00000380


	//----- nvinfo : EIATTR_CRS_STACK_SIZE
	.align		4
.L_19:
        /*007c*/ 	.byte	0x04, 0x1e
        /*007e*/ 	.short	(.L_21 - .L_20)
.L_20:
        /*0080*/ 	.word	0x00000000


	//----- nvinfo : EIATTR_CBANK_PARAM_SIZE
	.align		4
.L_21:
        /*0084*/ 	.byte	0x03, 0x19
        /*0086*/ 	.short	0x0024


	//----- nvinfo : EIATTR_PARAM_CBANK
	.align		4
        /*0088*/ 	.byte	0x04, 0x0a
        /*008a*/ 	.short	(.L_23 - .L_22)
	.align		4
.L_22:
        /*008c*/ 	.word	index@(.nv.constant0._Z11GPUDistancePKhS0_PyS1_i)
        /*0090*/ 	.short	0x0380
        /*0092*/ 	.short	0x0024


	//----- nvinfo : EIATTR_SW_WAR
	.align		4
.L_23:
        /*0094*/ 	.byte	0x04, 0x36
        /*0096*/ 	.short	(.L_25 - .L_24)
.L_24:
        /*0098*/ 	.word	0x00000008
.L_25:


//--------------------- .nv.callgraph             --------------------------
	.section	.nv.callgraph,"",@"SHT_CUDA_CALLGRAPH"
	.align	4
	.sectionentsize	8
	.align		4
        /*0000*/ 	.word	0x00000000
	.align		4
        /*0004*/ 	.word	0xffffffff
	.align		4
        /*0008*/ 	.word	0x00000000
	.align		4
        /*000c*/ 	.word	0xfffffffe
	.align		4
        /*0010*/ 	.word	0x00000000
	.align		4
        /*0014*/ 	.word	0xfffffffd
	.align		4
        /*0018*/ 	.word	0x00000000
	.align		4
        /*001c*/ 	.word	0xfffffffc


//--------------------- .text._Z11GPUDistancePKhS0_PyS1_i --------------------------
	.section	.text._Z11GPUDistancePKhS0_PyS1_i,"ax",@progbits
	.align	128
        .global         _Z11GPUDistancePKhS0_PyS1_i
        .type           _Z11GPUDistancePKhS0_PyS1_i,@function
        .size           _Z11GPUDistancePKhS0_PyS1_i,(.L_x_5 - _Z11GPUDistancePKhS0_PyS1_i)
        .other          _Z11GPUDistancePKhS0_PyS1_i,@"STO_CUDA_ENTRY STV_DEFAULT"
_Z11GPUDistancePKhS0_PyS1_i:
.text._Z11GPUDistancePKhS0_PyS1_i:
[----:B------:R-:W-:Y:S01]  /*0000*/  LDC R1, c[0x0][0x37c] ;  /* 0x0000df00ff017b82 */ /* 0x000fe20000000800 */
[----:B------:R-:W0:Y:S01]  /*0010*/  S2R R0, SR_CTAID.X ;  /* 0x0000000000007919 */ /* 0x000e220000002500 */
[----:B------:R-:W1:Y:S01]  /*0020*/  LDCU UR4, c[0x0][0x360] ;  /* 0x00006c00ff0477ac */ /* 0x000e620008000800 */
[----:B------:R-:W2:Y:S01]  /*0030*/  S2R R2, SR_TID.X ;  /* 0x0000000000027919 */ /* 0x000ea20000002100 */
[----:B------:R-:W3:Y:S01]  /*0040*/  LDCU UR5, c[0x0][0x3a0] ;  /* 0x00007400ff0577ac */ /* 0x000ee20008000800 */
[----:B-1----:R-:W-:Y:S02]  /*0050*/  IMAD.U32 R3, RZ, RZ, UR4 ;  /* 0x00000004ff037e24 */ /* 0x002fe4000f8e00ff */
[----:B0-----:R-:W-:-:S04]  /*0060*/  IMAD R15, R0, UR4, RZ ;  /* 0x00000004000f7c24 */ /* 0x001fc8000f8e02ff */
[----:B--2---:R-:W-:-:S05]  /*0070*/  IMAD.IADD R17, R15, 0x1, R2 ;  /* 0x000000010f117824 */ /* 0x004fca00078e0202 */
[----:B---3--:R-:W-:-:S13]  /*0080*/  ISETP.GE.AND P0, PT, R17, UR5, PT ;  /* 0x0000000511007c0c */ /* 0x008fda000bf06270 */
[----:B------:R-:W-:Y:S05]  /*0090*/  @P0 EXIT ;  /* 0x000000000000094d */ /* 0x000fea0003800000 */
[----:B------:R-:W0:Y:S01]  /*00a0*/  LDCU.128 UR8, c[0x0][0x380] ;  /* 0x00007000ff0877ac */ /* 0x000e220008000c00 */
[----:B------:R-:W-:Y:S01]  /*00b0*/  SHF.R.S32.HI R4, RZ, 0x1f, R17 ;  /* 0x0000001fff047819 */ /* 0x000fe20000011411 */
[----:B------:R-:W1:Y:S01]  /*00c0*/  LDC.64 R6, c[0x0][0x398] ;  /* 0x0000e600ff067b82 */ /* 0x000e620000000a00 */
[----:B------:R-:W2:Y:S01]  /*00d0*/  LDCU.64 UR4, c[0x0][0x358] ;  /* 0x00006b00ff0477ac */ /* 0x000ea20008000a00 */
[C---:B0-----:R-:W-:Y:S02]  /*00e0*/  IADD3 R10, P1, PT, R17.reuse, UR10, RZ ;  /* 0x0000000a110a7c10 */ /* 0x041fe4000ff3e0ff */
[----:B------:R-:W-:Y:S02]  /*00f0*/  IADD3 R8, P0, PT, R17, UR8, RZ ;  /* 0x0000000811087c10 */ /* 0x000fe4000ff1e0ff */
[C---:B------:R-:W-:Y:S02]  /*0100*/  IADD3.X R11, PT, PT, R4.reuse, UR11, RZ, P1, !PT ;  /* 0x0000000b040b7c10 */ /* 0x040fe40008ffe4ff */
[----:B------:R-:W-:-:S02]  /*0110*/  IADD3.X R9, PT, PT, R4, UR9, RZ, P0, !PT ;  /* 0x0000000904097c10 */ /* 0x000fc400087fe4ff */
[----:B------:R-:W0:Y:S02]  /*0120*/  LDC.64 R4, c[0x0][0x398] ;  /* 0x0000e600ff047b82 */ /* 0x000e240000000a00 */
[----:B--2---:R-:W2:Y:S04]  /*0130*/  LDG.E.U8 R11, desc[UR4][R10.64] ;  /* 0x000000040a0b7981 */ /* 0x004ea8000c1e1100 */
[----:B------:R-:W2:Y:S01]  /*0140*/  LDG.E.U8 R8, desc[UR4][R8.64] ;  /* 0x0000000408087981 */ /* 0x000ea2000c1e1100 */
[----:B-1----:R-:W-:Y:S01]  /*0150*/  IMAD.WIDE R6, R17, 0x8, R6 ;  /* 0x0000000811067825 */ /* 0x002fe200078e0206 */
[----:B0-----:R-:W-:-:S04]  /*0160*/  LEA R4, P1, R15, R4, 0x3 ;  /* 0x000000040f047211 */ /* 0x001fc800078218ff */
[----:B------:R-:W-:Y:S02]  /*0170*/  LEA.HI.X R5, R15, R5, RZ, 0x3, P1 ;  /* 0x000000050f057211 */ /* 0x000fe400008f1cff */
[----:B--2---:R-:W-:-:S05]  /*0180*/  IADD3 R12, P0, PT, R8, -R11, RZ ;  /* 0x8000000b080c7210 */ /* 0x004fca0007f1e0ff */
[----:B------:R-:W-:-:S04]  /*0190*/  IMAD.X R13, RZ, RZ, -0x1, P0 ;  /* 0xffffffffff0d7424 */ /* 0x000fc800000e06ff */
[----:B------:R-:W-:-:S04]  /*01a0*/  IMAD R14, R13, R12, RZ ;  /* 0x0000000c0d0e7224 */ /* 0x000fc800078e02ff */
[C---:B------:R-:W-:Y:S02]  /*01b0*/  IMAD R19, R12.reuse, R13, R14 ;  /* 0x0000000d0c137224 */ /* 0x040fe400078e020e */
[----:B------:R-:W-:-:S04]  /*01c0*/  IMAD.WIDE.U32 R12, R12, R12, RZ ;  /* 0x0000000c0c0c7225 */ /* 0x000fc800078e00ff */
[----:B------:R-:W-:-:S05]  /*01d0*/  IMAD.IADD R13, R13, 0x1, R19 ;  /* 0x000000010d0d7824 */ /* 0x000fca00078e0213 */
[----:B------:R0:W-:Y:S01]  /*01e0*/  STG.E.64 desc[UR4][R6.64], R12 ;  /* 0x0000000c06007986 */ /* 0x0001e2000c101b04 */
[----:B------:R-:W-:-:S13]  /*01f0*/  ISETP.GE.U32.AND P0, PT, R3, 0x2, PT ;  /* 0x000000020300780c */ /* 0x000fda0003f06070 */
[----:B0-----:R-:W-:Y:S05]  /*0200*/  @!P0 BRA `(.L_x_0) ;  /* 0x0000000000408947 */ /* 0x001fea0003800000 */
[----:B------:R-:W-:-:S07]  /*0210*/  IMAD.WIDE.U32 R6, R2, 0x8, R4 ;  /* 0x0000000802067825 */ /* 0x000fce00078e0004 */
.L_x_3:
[----:B------:R-:W-:Y:S01]  /*0220*/  SHF.R.U32.HI R13, RZ, 0x1, R3 ;  /* 0x00000001ff0d7819 */ /* 0x000fe20000011603 */
[----:B------:R-:W-:Y:S01]  /*0230*/  BAR.SYNC.DEFER_BLOCKING 0x0 ;  /* 0x0000000000007b1d */ /* 0x000fe20000010000 */
[----:B------:R-:W-:Y:S02]  /*0240*/  ISETP.GT.U32.AND P0, PT, R3, 0x3, PT ;  /* 0x000000030300780c */ /* 0x000fe40003f04070 */
[----:B------:R-:W-:-:S03]  /*0250*/  ISETP.GE.U32.AND P1, PT, R2, R13, PT ;  /* 0x0000000d0200720c */ /* 0x000fc60003f26070 */
[----:B------:R-:W-:Y:S10]  /*0260*/  BSSY.RECONVERGENT B0, `(.L_x_1) ;  /* 0x0000008000007945 */ /* 0x000ff40003800200 */
[----:B0-----:R-:W-:Y:S05]  /*0270*/  @P1 BRA `(.L_x_2) ;  /* 0x0000000000181947 */ /* 0x001fea0003800000 */
[----:B------:R-:W-:Y:S01]  /*0280*/  IMAD.WIDE.U32 R8, R13, 0x8, R6 ;  /* 0x000000080d087825 */ /* 0x000fe200078e0006 */
[----:B------:R-:W2:Y:S05]  /*0290*/  LDG.E.64 R10, desc[UR4][R6.64] ;  /* 0x00000004060a7981 */ /* 0x000eaa000c1e1b00 */
[----:B------:R-:W2:Y:S02]  /*02a0*/  LDG.E.64 R8, desc[UR4][R8.64] ;  /* 0x0000000408087981 */ /* 0x000ea4000c1e1b00 */
[----:B--2---:R-:W-:-:S05]  /*02b0*/  IADD3 R10, P1, PT, R8, R10, RZ ;  /* 0x0000000a080a7210 */ /* 0x004fca0007f3e0ff */
[----:B------:R-:W-:-:S05]  /*02c0*/  IMAD.X R11, R9, 0x1, R11, P1 ;  /* 0x00000001090b7824 */ /* 0x000fca00008e060b */
[----:B------:R0:W-:Y:S03]  /*02d0*/  STG.E.64 desc[UR4][R6.64], R10 ;  /* 0x0000000a06007986 */ /* 0x0001e6000c101b04 */
.L_x_2:
[----:B------:R-:W-:Y:S05]  /*02e0*/  BSYNC.RECONVERGENT B0 ;  /* 0x0000000000007941 */ /* 0x000fea0003800200 */
.L_x_1:
[----:B------:R-:W-:Y:S01]  /*02f0*/  IMAD.MOV.U32 R3, RZ, RZ, R13 ;  /* 0x000000ffff037224 */ /* 0x000fe200078e000d */
[----:B------:R-:W-:Y:S06]  /*0300*/  @P0 BRA `(.L_x_3) ;  /* 0xfffffffc00c40947 */ /* 0x000fec000383ffff */
.L_x_0:
[----:B------:R-:W-:Y:S01]  /*0310*/  BAR.SYNC.DEFER_BLOCKING 0x0 ;  /* 0x0000000000007b1d */ /* 0x000fe20000010000 */
[----:B------:R-:W-:-:S13]  /*0320*/  ISETP.NE.AND P0, PT, R2, RZ, PT ;  /* 0x000000ff0200720c */ /* 0x000fda0003f05270 */
[----:B------:R-:W-:Y:S05]  /*0330*/  @P0 EXIT ;  /* 0x000000000000094d */ /* 0x000fea0003800000 */
[----:B------:R-:W2:Y:S01]  /*0340*/  LDG.E.64 R4, desc[UR4][R4.64] ;  /* 0x0000000404047981 */ /* 0x000ea2000c1e1b00 */
[----:B------:R-:W1:Y:S02]  /*0350*/  LDC.64 R2, c[0x0][0x390] ;  /* 0x0000e400ff027b82 */ /* 0x000e640000000a00 */
[----:B-1----:R-:W-:-:S05]  /*0360*/  IMAD.WIDE.U32 R2, R0, 0x8, R2 ;  /* 0x0000000800027825 */ /* 0x002fca00078e0002 */
[----:B--2---:R-:W-:Y:S01]  /*0370*/  STG.E.64 desc[UR4][R2.64], R4 ;  /* 0x0000000402007986 */ /* 0x004fe2000c101b04 */
[----:B------:R-:W-:Y:S05]  /*0380*/  EXIT ;  /* 0x000000000000794d */ /* 0x000fea0003800000 */
.L_x_4:
[----:B------:R-:W-:-:S00]  /*0390*/  BRA `(.L_x_4) ;  /* 0xfffffffc00fc7947 */ /* 0x000fc0000383ffff */
[----:B------:R-:W-:-:S00]  /*03a0*/  NOP ;  /* 0x0000000000007918 */ /* 0x000fc00000000000 */
        /* <DEDUP_REMOVED lines=13> */
.L_x_5:


//--------------------- .nv.shared.reserved.0     --------------------------
	.section	.nv.shared.reserved.0,"aw",@nobits
	.weak		__nv_reservedSMEM_offset_0_alias
	.size		__nv_reservedSMEM_offset_0_alias, 0, 64
	.other		__nv_reservedSMEM_offset_0_alias,@"STO_CUDA_RESERVED_SHARED STV_DEFAULT"
__nv_reservedSMEM_offset_0_alias:
	.zero		0
	.zero		64


//--------------------- .nv.constant0._Z11GPUDistancePKhS0_PyS1_i --------------------------
	.section	.nv.constant0._Z11GPUDistancePKhS0_PyS1_i,"a",@progbits
	.sectionflags	@""
	.align	4
.nv.constant0._Z11GPUDistancePKhS0_PyS1_i:
	.zero		932


//--------------------- SYMBOLS --------------------------

	.type		.nv.reservedSmem.offset0,@object
	.size		.nv.reservedSmem.offset0,0x4
